	.headerflags	@"EF_CUDA_TEXMODE_UNIFIED EF_CUDA_64BIT_ADDRESS EF_CUDA_ACCELERATORS EF_CUDA_SM90 EF_CUDA_VIRTUAL_SM(EF_CUDA_SM90)"
	.elftype	@"ET_EXEC"


//--------------------- .nv.info                  --------------------------
	.section	.nv.info,"",@"SHT_CUDA_INFO"
	.align	4


	//----- nvinfo : EIATTR_REGCOUNT
	.align		4
        /*0000*/ 	.byte	0x04, 0x2f
        /*0002*/ 	.short	(.L_3 - .L_2)
	.align		4
.L_2:
        /*0004*/ 	.word	index@(triton_poi_fused__native_batch_norm_legit_no_training_convolution_relu_8)
        /*0008*/ 	.word	0x0000001a


	//----- nvinfo : EIATTR_MIN_STACK_SIZE
	.align		4
.L_3:
        /*000c*/ 	.byte	0x04, 0x12
        /*000e*/ 	.short	(.L_5 - .L_4)
	.align		4
.L_4:
        /*0010*/ 	.word	index@(triton_poi_fused__native_batch_norm_legit_no_training_convolution_relu_8)
        /*0014*/ 	.word	0x00000000


	//----- nvinfo : EIATTR_FRAME_SIZE
	.align		4
.L_5:
        /*0018*/ 	.byte	0x04, 0x11
        /*001a*/ 	.short	(.L_7 - .L_6)
	.align		4
.L_6:
        /*001c*/ 	.word	index@(triton_poi_fused__native_batch_norm_legit_no_training_convolution_relu_8)
        /*0020*/ 	.word	0x00000000


	//----- nvinfo : EIATTR_MIN_STACK_SIZE
	.align		4
.L_7:
        /*0024*/ 	.byte	0x04, 0x12
        /*0026*/ 	.short	(.L_9 - .L_8)
	.align		4
.L_8:
        /*0028*/ 	.word	index@(triton_poi_fused__native_batch_norm_legit_no_training_convolution_relu_8)
        /*002c*/ 	.word	0x00000000
.L_9:


//--------------------- .nv.info.triton_poi_fused__native_batch_norm_legit_no_training_convolution_relu_8 --------------------------
	.section	.nv.info.triton_poi_fused__native_batch_norm_legit_no_training_convolution_relu_8,"",@"SHT_CUDA_INFO"
	.sectionflags	@""
	.align	4


	//----- nvinfo : EIATTR_CUDA_API_VERSION
	.align		4
        /*0000*/ 	.byte	0x04, 0x37
        /*0002*/ 	.short	(.L_11 - .L_10)
.L_10:
        /*0004*/ 	.word	0x0000007c


	//----- nvinfo : EIATTR_KPARAM_INFO
	.align		4
.L_11:
        /*0008*/ 	.byte	0x04, 0x17
        /*000a*/ 	.short	(.L_13 - .L_12)
.L_12:
        /*000c*/ 	.word	0x00000000
        /*0010*/ 	.short	0x0007
        /*0012*/ 	.short	0x0038
        /*0014*/ 	.byte	0x00, 0xf0, 0x11, 0x00


	//----- nvinfo : EIATTR_KPARAM_INFO
	.align		4
.L_13:
        /*0018*/ 	.byte	0x04, 0x17
        /*001a*/ 	.short	(.L_15 - .L_14)
.L_14:
        /*001c*/ 	.word	0x00000000
        /*0020*/ 	.short	0x0006
        /*0022*/ 	.short	0x0030
        /*0024*/ 	.byte	0x00, 0xf4, 0x21, 0x00


	//----- nvinfo : EIATTR_KPARAM_INFO
	.align		4
.L_15:
        /*0028*/ 	.byte	0x04, 0x17
        /*002a*/ 	.short	(.L_17 - .L_16)
.L_16:
        /*002c*/ 	.word	0x00000000
        /*0030*/ 	.short	0x0005
        /*0032*/ 	.short	0x0028
        /*0034*/ 	.byte	0x00, 0xf4, 0x21, 0x00


	//----- nvinfo : EIATTR_KPARAM_INFO
	.align		4
.L_17:
        /*0038*/ 	.byte	0x04, 0x17
        /*003a*/ 	.short	(.L_19 - .L_18)
.L_18:
        /*003c*/ 	.word	0x00000000
        /*0040*/ 	.short	0x0004
        /*0042*/ 	.short	0x0020
        /*0044*/ 	.byte	0x00, 0xf4, 0x21, 0x00


	//----- nvinfo : EIATTR_KPARAM_INFO
	.align		4
.L_19:
        /*0048*/ 	.byte	0x04, 0x17
        /*004a*/ 	.short	(.L_21 - .L_20)
.L_20:
        /*004c*/ 	.word	0x00000000
        /*0050*/ 	.short	0x0003
        /*0052*/ 	.short	0x0018
        /*0054*/ 	.byte	0x00, 0xf4, 0x21, 0x00


	//----- nvinfo : EIATTR_KPARAM_INFO
	.align		4
.L_21:
        /*0058*/ 	.byte	0x04, 0x17
        /*005a*/ 	.short	(.L_23 - .L_22)
.L_22:
        /*005c*/ 	.word	0x00000000
        /*0060*/ 	.short	0x0002
        /*0062*/ 	.short	0x0010
        /*0064*/ 	.byte	0x00, 0xf4, 0x21, 0x00


	//----- nvinfo : EIATTR_KPARAM_INFO
	.align		4
.L_23:
        /*0068*/ 	.byte	0x04, 0x17
        /*006a*/ 	.short	(.L_25 - .L_24)
.L_24:
        /*006c*/ 	.word	0x00000000
        /*0070*/ 	.short	0x0001
        /*0072*/ 	.short	0x0008
        /*0074*/ 	.byte	0x00, 0xf4, 0x21, 0x00


	//----- nvinfo : EIATTR_KPARAM_INFO
	.align		4
.L_25:
        /*0078*/ 	.byte	0x04, 0x17
        /*007a*/ 	.short	(.L_27 - .L_26)
.L_26:
        /*007c*/ 	.word	0x00000000
        /*0080*/ 	.short	0x0000
        /*0082*/ 	.short	0x0000
        /*0084*/ 	.byte	0x00, 0xf4, 0x21, 0x00


	//----- nvinfo : EIATTR_SPARSE_MMA_MASK
	.align		4
.L_27:
        /*0088*/ 	.byte	0x03, 0x50
        /*008a*/ 	.short	0x0000


	//----- nvinfo : EIATTR_MAXREG_COUNT
	.align		4
        /*008c*/ 	.byte	0x03, 0x1b
        /*008e*/ 	.short	0x00ff


	//----- nvinfo : EIATTR_EXIT_INSTR_OFFSETS
	.align		4
        /*0090*/ 	.byte	0x04, 0x1c
        /*0092*/ 	.short	(.L_29 - .L_28)


	//   ....[0]....
.L_28:
        /*0094*/ 	.word	0x00000480


	//----- nvinfo : EIATTR_REQNTID
	.align		4
.L_29:
        /*0098*/ 	.byte	0x04, 0x10
        /*009a*/ 	.short	(.L_31 - .L_30)
.L_30:
        /*009c*/ 	.word	0x00000080
        /*00a0*/ 	.word	0x00000001
        /*00a4*/ 	.word	0x00000001


	//----- nvinfo : EIATTR_CBANK_PARAM_SIZE
	.align		4
.L_31:
        /*00a8*/ 	.byte	0x03, 0x19
        /*00aa*/ 	.short	0x003c


	//----- nvinfo : EIATTR_PARAM_CBANK
	.align		4
        /*00ac*/ 	.byte	0x04, 0x0a
        /*00ae*/ 	.short	(.L_33 - .L_32)
	.align		4
.L_32:
        /*00b0*/ 	.word	index@(.nv.constant0.triton_poi_fused__native_batch_norm_legit_no_training_convolution_relu_8)
        /*00b4*/ 	.short	0x0210
        /*00b6*/ 	.short	0x003c


	//----- nvinfo : EIATTR_SW_WAR
	.align		4
.L_33:
        /*00b8*/ 	.byte	0x04, 0x36
        /*00ba*/ 	.short	(.L_35 - .L_34)
.L_34:
        /*00bc*/ 	.word	0x00000008
.L_35:


//--------------------- .nv.callgraph             --------------------------
	.section	.nv.callgraph,"",@"SHT_CUDA_CALLGRAPH"
	.align	4
	.sectionentsize	8
	.align		4
        /*0000*/ 	.word	0x00000000
	.align		4
        /*0004*/ 	.word	0xffffffff
	.align		4
        /*0008*/ 	.word	0x00000000
	.align		4
        /*000c*/ 	.word	0xfffffffe
	.align		4
        /*0010*/ 	.word	0x00000000
	.align		4
        /*0014*/ 	.word	0xfffffffd
	.align		4
        /*0018*/ 	.word	0x00000000
	.align		4
        /*001c*/ 	.word	0xfffffffc


//--------------------- .nv.constant4             --------------------------
	.section	.nv.constant4,"a",@progbits
	.align	8
	.align		8
.nv.constant4:
        /*0000*/ 	.dword	_$_str
	.align		8
        /*0008*/ 	.dword	_$_str_$_2


//--------------------- .text.triton_poi_fused__native_batch_norm_legit_no_training_convolution_relu_8 --------------------------
	.section	.text.triton_poi_fused__native_batch_norm_legit_no_training_convolution_relu_8,"ax",@progbits
	.align	128
        .global         triton_poi_fused__native_batch_norm_legit_no_training_convolution_relu_8
        .type           triton_poi_fused__native_batch_norm_legit_no_training_convolution_relu_8,@function
        .size           triton_poi_fused__native_batch_norm_legit_no_training_convolution_relu_8,(.L_x_1 - triton_poi_fused__native_batch_norm_legit_no_training_convolution_relu_8)
        .other          triton_poi_fused__native_batch_norm_legit_no_training_convolution_relu_8,@"STO_CUDA_ENTRY STV_DEFAULT"
triton_poi_fused__native_batch_norm_legit_no_training_convolution_relu_8:
.text.triton_poi_fused__native_batch_norm_legit_no_training_convolution_relu_8:
[----:B------:R-:W-:Y:S01]  /*0000*/  LDC R1, c[0x0][0x28] ;  /* 0x00000a00ff017b82 */ /* 0x000fe20000000800 */
[----:B------:R-:W1:Y:S07]  /*0010*/  S2R R0, SR_TID.X ;  /* 0x0000000000007919 */ /* 0x000e6e0000002100 */
[----:B------:R-:W2:Y:S01]  /*0020*/  LDC.64 R20, c[0x0][0x228] ;  /* 0x00008a00ff147b82 */ /* 0x000ea20000000a00 */
[----:B------:R-:W-:Y:S01]  /*0030*/  ULDC.64 UR4, c[0x0][0x208] ;  /* 0x0000820000047ab9 */ /* 0x000fe20000000a00 */
[----:B------:R-:W3:Y:S06]  /*0040*/  S2R R5, SR_CTAID.X ;  /* 0x0000000000057919 */ /* 0x000eec0000002500 */
[----:B------:R-:W4:Y:S08]  /*0050*/  LDC.64 R16, c[0x0][0x218] ;  /* 0x00008600ff107b82 */ /* 0x000f300000000a00 */
[----:B------:R-:W5:Y:S08]  /*0060*/  LDC.64 R18, c[0x0][0x220] ;  /* 0x00008800ff127b82 */ /* 0x000f700000000a00 */
[----:B------:R-:W4:Y:S01]  /*0070*/  LDC.64 R12, c[0x0][0x230] ;  /* 0x00008c00ff0c7b82 */ /* 0x000f220000000a00 */
[----:B-1----:R-:W-:-:S07]  /*0080*/  SHF.L.U32 R0, R0, 0x2, RZ ;  /* 0x0000000200007819 */ /* 0x002fce00000006ff */
[----:B------:R-:W1:Y:S01]  /*0090*/  LDC.64 R8, c[0x0][0x238] ;  /* 0x00008e00ff087b82 */ /* 0x000e620000000a00 */
[----:B---3--:R-:W-:Y:S02]  /*00a0*/  SHF.R.S32.HI R3, RZ, 0x16, R5 ;  /* 0x00000016ff037819 */ /* 0x008fe40000011405 */
[----:B------:R-:W-:Y:S02]  /*00b0*/  LOP3.LUT R0, R0, 0x1fc, RZ, 0xc0, !PT ;  /* 0x000001fc00007812 */ /* 0x000fe400078ec0ff */
[----:B------:R-:W-:Y:S02]  /*00c0*/  SGXT R3, R3, 0x1 ;  /* 0x000000010303781a */ /* 0x000fe40000000200 */
[----:B------:R-:W-:-:S04]  /*00d0*/  LEA R0, R5, R0, 0x9 ;  /* 0x0000000005007211 */ /* 0x000fc800078e48ff */
[----:B------:R-:W-:-:S04]  /*00e0*/  LEA.HI R3, R3, R0, RZ, 0x4 ;  /* 0x0000000003037211 */ /* 0x000fc800078f20ff */
[--C-:B------:R-:W-:Y:S02]  /*00f0*/  SHF.R.S32.HI R15, RZ, 0x4, R3.reuse ;  /* 0x00000004ff0f7819 */ /* 0x100fe40000011403 */
[----:B------:R-:W-:-:S04]  /*0100*/  SHF.R.S32.HI R2, RZ, 0x1f, R3 ;  /* 0x0000001fff027819 */ /* 0x000fc80000011403 */
[----:B------:R-:W-:-:S04]  /*0110*/  LEA.HI R2, R2, R15, RZ, 0xa ;  /* 0x0000000f02027211 */ /* 0x000fc800078f50ff */
[----:B------:R-:W-:-:S04]  /*0120*/  LOP3.LUT R2, R2, 0xfffffc00, RZ, 0xc0, !PT ;  /* 0xfffffc0002027812 */ /* 0x000fc800078ec0ff */
[----:B------:R-:W-:Y:S02]  /*0130*/  IADD3 R15, R15, -R2, RZ ;  /* 0x800000020f0f7210 */ /* 0x000fe40007ffe0ff */
[----:B------:R-:W3:Y:S03]  /*0140*/  LDC.64 R2, c[0x0][0x210] ;  /* 0x00008400ff027b82 */ /* 0x000ee60000000a00 */
[----:B--2---:R-:W-:-:S05]  /*0150*/  IMAD.WIDE R20, R15, 0x4, R20 ;  /* 0x000000040f147825 */ /* 0x004fca00078e0214 */
[----:B------:R2:W2:Y:S01]  /*0160*/  LDG.E.EL R10, desc[UR4][R20.64] ;  /* 0x00000004140a7981 */ /* 0x0004a2000c2e1900 */
[----:B----4-:R-:W-:-:S04]  /*0170*/  IMAD.WIDE R16, R15, 0x4, R16 ;  /* 0x000000040f107825 */ /* 0x010fc800078e0210 */
[----:B-----5:R-:W-:Y:S01]  /*0180*/  IMAD.WIDE R18, R15, 0x4, R18 ;  /* 0x000000040f127825 */ /* 0x020fe200078e0212 */
[----:B------:R4:W5:Y:S04]  /*0190*/  LDG.E.EL R11, desc[UR4][R16.64] ;  /* 0x00000004100b7981 */ /* 0x000968000c2e1900 */
[----:B------:R-:W5:Y:S01]  /*01a0*/  LDG.E.EL R14, desc[UR4][R18.64] ;  /* 0x00000004120e7981 */ /* 0x000f62000c2e1900 */
[----:B---3--:R-:W-:-:S05]  /*01b0*/  IMAD.WIDE R2, R0, 0x4, R2 ;  /* 0x0000000400027825 */ /* 0x008fca00078e0202 */
[----:B------:R-:W5:Y:S01]  /*01c0*/  LDG.E.128 R4, desc[UR4][R2.64] ;  /* 0x0000000402047981 */ /* 0x000f62000c1e1d00 */
[----:B0-2---:R-:W-:-:S04]  /*01d0*/  IMAD.WIDE R20, R15, 0x4, R12 ;  /* 0x000000040f147825 */ /* 0x005fc800078e020c */
[----:B-1----:R-:W-:Y:S01]  /*01e0*/  IMAD.WIDE R22, R15, 0x4, R8 ;  /* 0x000000040f167825 */ /* 0x002fe200078e0208 */
[----:B------:R-:W2:Y:S01]  /*01f0*/  LDG.E.EL R12, desc[UR4][R20.64] ;  /* 0x00000004140c7981 */ /* 0x000ea2000c2e1900 */
[----:B----4-:R-:W-:Y:S01]  /*0200*/  HFMA2.MMA R16, -RZ, RZ, 1.625, 0 ;  /* 0x3e800000ff107435 */ /* 0x010fe200000001ff */
[----:B------:R-:W0:Y:S02]  /*0210*/  LDC.64 R8, c[0x0][0x240] ;  /* 0x00009000ff087b82 */ /* 0x000e240000000a00 */
[----:B------:R-:W2:Y:S01]  /*0220*/  LDG.E.EL R13, desc[UR4][R22.64] ;  /* 0x00000004160d7981 */ /* 0x000ea2000c2e1900 */
[----:B------:R-:W-:-:S04]  /*0230*/  FADD R10, R10, 9.9999997473787516356e-06 ;  /* 0x3727c5ac0a0a7421 */ /* 0x000fc80000000000 */
[----:B------:R-:W1:Y:S02]  /*0240*/  MUFU.SQRT R15, R10 ;  /* 0x0000000a000f7308 */ /* 0x000e640000002000 */
[C---:B-1----:R-:W-:Y:S02]  /*0250*/  FSETP.GT.AND P0, PT, R15.reuse, 8.50705917302346158658e+37, PT ;  /* 0x7e8000000f00780b */ /* 0x042fe40003f04000 */
[----:B------:R-:W-:-:S11]  /*0260*/  FSETP.GEU.AND P1, PT, R15, 1.175494350822287508e-38, PT ;  /* 0x008000000f00780b */ /* 0x000fd60003f2e000 */
[----:B------:R-:W-:-:S04]  /*0270*/  @P0 FMUL R15, R15, 0.25 ;  /* 0x3e8000000f0f0820 */ /* 0x000fc80000400000 */
[----:B------:R-:W-:-:S06]  /*0280*/  @!P1 FMUL R15, R15, 16777216 ;  /* 0x4b8000000f0f9820 */ /* 0x000fcc0000400000 */
[----:B------:R-:W1:Y:S01]  /*0290*/  MUFU.RCP R15, R15 ;  /* 0x0000000f000f7308 */ /* 0x000e620000001000 */
[----:B------:R-:W-:Y:S01]  /*02a0*/  FSEL R16, R16, 1, P0 ;  /* 0x3f80000010107808 */ /* 0x000fe20000000000 */
[--C-:B-----5:R-:W-:Y:S01]  /*02b0*/  FADD R4, R4, R11.reuse ;  /* 0x0000000b04047221 */ /* 0x120fe20000000000 */
[--C-:B------:R-:W-:Y:S01]  /*02c0*/  FADD R5, R5, R11.reuse ;  /* 0x0000000b05057221 */ /* 0x100fe20000000000 */
[--C-:B------:R-:W-:Y:S02]  /*02d0*/  FADD R6, R6, R11.reuse ;  /* 0x0000000b06067221 */ /* 0x100fe40000000000 */
[----:B------:R-:W-:Y:S01]  /*02e0*/  @!P1 FMUL R16, R16, 16777216 ;  /* 0x4b80000010109820 */ /* 0x000fe20000400000 */
[----:B------:R-:W-:Y:S01]  /*02f0*/  FADD R7, R7, R11 ;  /* 0x0000000b07077221 */ /* 0x000fe20000000000 */
[C---:B------:R-:W-:Y:S01]  /*0300*/  FADD R11, -R14.reuse, R4 ;  /* 0x000000040e0b7221 */ /* 0x040fe20000000100 */
[C---:B------:R-:W-:Y:S02]  /*0310*/  FADD R17, -R14.reuse, R6 ;  /* 0x000000060e117221 */ /* 0x040fe40000000100 */
[C---:B------:R-:W-:Y:S01]  /*0320*/  FADD R19, -R14.reuse, R7 ;  /* 0x000000070e137221 */ /* 0x040fe20000000100 */
[----:B-1----:R-:W-:Y:S01]  /*0330*/  FMUL R16, R15, R16 ;  /* 0x000000100f107220 */ /* 0x002fe20000400000 */
[----:B------:R-:W-:-:S03]  /*0340*/  FADD R15, -R14, R5 ;  /* 0x000000050e0f7221 */ /* 0x000fc60000000100 */
[C---:B------:R-:W-:Y:S01]  /*0350*/  FMUL R11, R16.reuse, R11 ;  /* 0x0000000b100b7220 */ /* 0x040fe20000400000 */
[C---:B------:R-:W-:Y:S01]  /*0360*/  FMUL R14, R16.reuse, R15 ;  /* 0x0000000f100e7220 */ /* 0x040fe20000400000 */
[C---:B------:R-:W-:Y:S01]  /*0370*/  FMUL R10, R16.reuse, R17 ;  /* 0x00000011100a7220 */ /* 0x040fe20000400000 */
[----:B------:R-:W-:Y:S01]  /*0380*/  FMUL R16, R16, R19 ;  /* 0x0000001310107220 */ /* 0x000fe20000400000 */
[C-C-:B--2---:R-:W-:Y:S01]  /*0390*/  FFMA R11, R12.reuse, R11, R13.reuse ;  /* 0x0000000b0c0b7223 */ /* 0x144fe2000000000d */
[C-C-:B------:R-:W-:Y:S01]  /*03a0*/  FFMA R14, R12.reuse, R14, R13.reuse ;  /* 0x0000000e0c0e7223 */ /* 0x140fe2000000000d */
[C-C-:B------:R-:W-:Y:S01]  /*03b0*/  FFMA R10, R12.reuse, R10, R13.reuse ;  /* 0x0000000a0c0a7223 */ /* 0x140fe2000000000d */
[----:B------:R-:W-:Y:S02]  /*03c0*/  FFMA R16, R12, R16, R13 ;  /* 0x000000100c107223 */ /* 0x000fe4000000000d */
[----:B------:R-:W-:Y:S02]  /*03d0*/  FSETP.GEU.AND P3, PT, R11, RZ, PT ;  /* 0x000000ff0b00720b */ /* 0x000fe40003f6e000 */
[----:B------:R-:W-:-:S02]  /*03e0*/  FSETP.GEU.AND P2, PT, R14, RZ, PT ;  /* 0x000000ff0e00720b */ /* 0x000fc40003f4e000 */
[----:B------:R-:W-:Y:S02]  /*03f0*/  FSETP.GEU.AND P1, PT, R10, RZ, PT ;  /* 0x000000ff0a00720b */ /* 0x000fe40003f2e000 */
[----:B------:R-:W-:Y:S01]  /*0400*/  FSETP.GEU.AND P0, PT, R16, RZ, PT ;  /* 0x000000ff1000720b */ /* 0x000fe20003f0e000 */
[----:B0-----:R-:W-:Y:S01]  /*0410*/  IMAD.WIDE R12, R0, 0x4, R8 ;  /* 0x00000004000c7825 */ /* 0x001fe200078e0208 */
[----:B------:R-:W-:Y:S02]  /*0420*/  SEL R8, R11, RZ, P3 ;  /* 0x000000ff0b087207 */ /* 0x000fe40001800000 */
[----:B------:R-:W-:Y:S02]  /*0430*/  SEL R9, R14, RZ, P2 ;  /* 0x000000ff0e097207 */ /* 0x000fe40001000000 */
[----:B------:R-:W-:Y:S02]  /*0440*/  SEL R10, R10, RZ, P1 ;  /* 0x000000ff0a0a7207 */ /* 0x000fe40000800000 */
[----:B------:R-:W-:Y:S01]  /*0450*/  SEL R11, R16, RZ, P0 ;  /* 0x000000ff100b7207 */ /* 0x000fe20000000000 */
[----:B------:R-:W-:Y:S04]  /*0460*/  STG.E.128 desc[UR4][R2.64], R4 ;  /* 0x0000000402007986 */ /* 0x000fe8000c101d04 */
[----:B------:R-:W-:Y:S01]  /*0470*/  STG.E.128 desc[UR4][R12.64], R8 ;  /* 0x000000080c007986 */ /* 0x000fe2000c101d04 */
[----:B------:R-:W-:Y:S05]  /*0480*/  EXIT ;  /* 0x000000000000794d */ /* 0x000fea0003800000 */
.L_x_0:
[----:B------:R-:W-:-:S00]  /*0490*/  BRA `(.L_x_0) ;  /* 0xfffffffc00fc7947 */ /* 0x000fc0000383ffff */
[----:B------:R-:W-:-:S00]  /*04a0*/  NOP ;  /* 0x0000000000007918 */ /* 0x000fc00000000000 */
        /* <DEDUP_REMOVED lines=13> */
.L_x_1:


//--------------------- .nv.global.init           --------------------------
	.section	.nv.global.init,"aw",@progbits
.nv.global.init:
	.type		_$_str,@object
	.size		_$_str,(_$_str_$_2 - _$_str)
_$_str:
        /*0000*/ 	.byte	0x5f, 0x5f, 0x43, 0x55, 0x44, 0x41, 0x5f, 0x46, 0x54, 0x5a, 0x00
	.type		_$_str_$_2,@object
	.size		_$_str_$_2,(.L_1 - _$_str_$_2)
_$_str_$_2:
        /*000b*/ 	.byte	0x5f, 0x5f, 0x43, 0x55, 0x44, 0x41, 0x5f, 0x50, 0x52, 0x45, 0x43, 0x5f, 0x53, 0x51, 0x52, 0x54
        /*001b*/ 	.byte	0x00
.L_1:


//--------------------- .nv.constant0.triton_poi_fused__native_batch_norm_legit_no_training_convolution_relu_8 --------------------------
	.section	.nv.constant0.triton_poi_fused__native_batch_norm_legit_no_training_convolution_relu_8,"a",@progbits
	.sectionflags	@""
	.align	4
.nv.constant0.triton_poi_fused__native_batch_norm_legit_no_training_convolution_relu_8:
	.zero		588
